	.version 1.4
	.target sm_10, map_f64_to_f32
	// compiled with /usr/local/cuda-5.5/open64/lib//be
	// nvopencc 4.1 built on 2013-07-17

	//-----------------------------------------------------------
	// Compiling /tmp/tmpxft_00005d44_00000000-9_threadMigration_kernel.cpp3.i (/tmp/ccBI#.54qVSK)
	//-----------------------------------------------------------

	//-----------------------------------------------------------
	// Options:
	//-----------------------------------------------------------
	//  Target:ptx, ISA:sm_10, Endian:little, Pointer Size:64
	//  -O3	(Optimization level)
	//  -g0	(Debug level)
	//  -m2	(Report advisories)
	//-----------------------------------------------------------

	.file	1	"<command-line>"
	.file	2	"/tmp/tmpxft_00005d44_00000000-8_threadMigration_kernel.cudafe2.gpu"
	.file	3	"/usr/lib/gcc/x86_64-redhat-linux/4.4.5/include/stddef.h"
	.file	4	"/usr/local/cuda-5.5/bin/../targets/x86_64-linux/include/crt/device_runtime.h"
	.file	5	"/usr/local/cuda-5.5/bin/../targets/x86_64-linux/include/host_defines.h"
	.file	6	"/usr/local/cuda-5.5/bin/../targets/x86_64-linux/include/builtin_types.h"
	.file	7	"/usr/local/cuda-5.5/bin/../targets/x86_64-linux/include/device_types.h"
	.file	8	"/usr/local/cuda-5.5/bin/../targets/x86_64-linux/include/driver_types.h"
	.file	9	"/usr/local/cuda-5.5/bin/../targets/x86_64-linux/include/surface_types.h"
	.file	10	"/usr/local/cuda-5.5/bin/../targets/x86_64-linux/include/texture_types.h"
	.file	11	"/usr/local/cuda-5.5/bin/../targets/x86_64-linux/include/vector_types.h"
	.file	12	"/usr/local/cuda-5.5/bin/../targets/x86_64-linux/include/device_launch_parameters.h"
	.file	13	"/usr/local/cuda-5.5/bin/../targets/x86_64-linux/include/crt/storage_class.h"
	.file	14	"threadMigration_kernel.cu"
	.file	15	"/usr/local/cuda-5.5/bin/../targets/x86_64-linux/include/common_functions.h"
	.file	16	"/usr/local/cuda-5.5/bin/../targets/x86_64-linux/include/math_functions.h"
	.file	17	"/usr/local/cuda-5.5/bin/../targets/x86_64-linux/include/math_constants.h"
	.file	18	"/usr/local/cuda-5.5/bin/../targets/x86_64-linux/include/device_functions.h"
	.file	19	"/usr/local/cuda-5.5/bin/../targets/x86_64-linux/include/sm_11_atomic_functions.h"
	.file	20	"/usr/local/cuda-5.5/bin/../targets/x86_64-linux/include/sm_12_atomic_functions.h"
	.file	21	"/usr/local/cuda-5.5/bin/../targets/x86_64-linux/include/sm_13_double_functions.h"
	.file	22	"/usr/local/cuda-5.5/bin/../targets/x86_64-linux/include/sm_20_atomic_functions.h"
	.file	23	"/usr/local/cuda-5.5/bin/../targets/x86_64-linux/include/sm_32_atomic_functions.h"
	.file	24	"/usr/local/cuda-5.5/bin/../targets/x86_64-linux/include/sm_35_atomic_functions.h"
	.file	25	"/usr/local/cuda-5.5/bin/../targets/x86_64-linux/include/sm_20_intrinsics.h"
	.file	26	"/usr/local/cuda-5.5/bin/../targets/x86_64-linux/include/sm_30_intrinsics.h"
	.file	27	"/usr/local/cuda-5.5/bin/../targets/x86_64-linux/include/sm_32_intrinsics.h"
	.file	28	"/usr/local/cuda-5.5/bin/../targets/x86_64-linux/include/sm_35_intrinsics.h"
	.file	29	"/usr/local/cuda-5.5/bin/../targets/x86_64-linux/include/surface_functions.h"
	.file	30	"/usr/local/cuda-5.5/bin/../targets/x86_64-linux/include/texture_fetch_functions.h"
	.file	31	"/usr/local/cuda-5.5/bin/../targets/x86_64-linux/include/texture_indirect_functions.h"
	.file	32	"/usr/local/cuda-5.5/bin/../targets/x86_64-linux/include/surface_indirect_functions.h"
	.file	33	"/usr/local/cuda-5.5/bin/../targets/x86_64-linux/include/math_functions_dbl_ptx1.h"


	.entry kernelFunction (
		.param .u64 __cudaparm_kernelFunction_input)
	{
	.reg .u32 %r<5>;
	.reg .u64 %rd<6>;
	.loc	14	12	0
$LDWbegin_kernelFunction:
	.loc	14	14	0
	cvt.u32.u16 	%r1, %tid.x;
	mov.s32 	%r2, 32;
	sub.s32 	%r3, %r2, %r1;
	ld.param.u64 	%rd1, [__cudaparm_kernelFunction_input];
	cvt.u64.u32 	%rd2, %r1;
	mul.wide.u32 	%rd3, %r1, 4;
	add.u64 	%rd4, %rd1, %rd3;
	st.global.s32 	[%rd4+0], %r3;
	.loc	14	15	0
	exit;
$LDWend_kernelFunction:
	} // kernelFunction



// ===== COMPILED SASS (sm_100) =====

	.target	sm_100

	.elftype	@"ET_EXEC"


//--------------------- .note.nv.tkinfo           --------------------------
	.section	.note.nv.tkinfo,"",@"SHT_NOTE"
	.sectionflags	@"SHF_NOTE_NV_TKINFO"
	.tkinfo
        /*0018*/ 	.word	0x00000002
        /*0030*/ 	.string	""
        /*0030*/ 	.string	"ptxas"
        /*0030*/ 	.string	"Cuda compilation tools, release 13.0, V13.0.88"
        /*0030*/ 	.string	"Build cuda_13.0.r13.0/compiler.36424714_0"
        /*0030*/ 	.string	"-arch sm_100 "



//--------------------- .note.nv.cuinfo           --------------------------
	.section	.note.nv.cuinfo,"",@"SHT_NOTE"
	.sectionflags	@"SHF_NOTE_NV_CUINFO"
        /*0018*/ 	.short	0x0002
        /*001a*/ 	.short	0x000a
        /*001c*/ 	.short	0x0082
	.zero		2


//--------------------- .nv.info                  --------------------------
	.section	.nv.info,"",@"SHT_CUDA_INFO"
	.align	4


	//----- nvinfo : EIATTR_REGCOUNT
	.align		4
        /*0000*/ 	.byte	0x04, 0x2f
        /*0002*/ 	.short	(.L_1 - .L_0)
	.align		4
.L_0:
        /*0004*/ 	.word	index@(kernelFunction)
        /*0008*/ 	.word	0x00000008


	//----- nvinfo : EIATTR_FRAME_SIZE
	.align		4
.L_1:
        /*000c*/ 	.byte	0x04, 0x11
        /*000e*/ 	.short	(.L_3 - .L_2)
	.align		4
.L_2:
        /*0010*/ 	.word	index@(kernelFunction)
        /*0014*/ 	.word	0x00000000


	//----- nvinfo : EIATTR_MIN_STACK_SIZE
	.align		4
.L_3:
        /*0018*/ 	.byte	0x04, 0x12
        /*001a*/ 	.short	(.L_5 - .L_4)
	.align		4
.L_4:
        /*001c*/ 	.word	index@(kernelFunction)
        /*0020*/ 	.word	0x00000000
.L_5:


//--------------------- .nv.compat                --------------------------
	.section	.nv.compat,"",@"SHT_CUDA_COMPAT_INFO"
	.align	4
        /*0000*/ 	.byte	0x02, 0x09, 0x00, 0x00, 0x02, 0x02, 0x01, 0x00, 0x02, 0x05, 0x05, 0x00, 0x03, 0x07, 0x01, 0x01
        /*0010*/ 	.byte	0x02, 0x03, 0x00, 0x00, 0x02, 0x06, 0x01, 0x00, 0x04, 0x0b, 0x08, 0x00, 0x09, 0x00, 0x00, 0x00
        /*0020*/ 	.byte	0x00, 0x00, 0x00, 0x00


//--------------------- .nv.info.kernelFunction   --------------------------
	.section	.nv.info.kernelFunction,"",@"SHT_CUDA_INFO"
	.sectionflags	@""
	.align	4


	//----- nvinfo : EIATTR_CUDA_API_VERSION
	.align		4
        /*0000*/ 	.byte	0x04, 0x37
        /*0002*/ 	.short	(.L_7 - .L_6)
.L_6:
        /*0004*/ 	.word	0x00000082


	//----- nvinfo : EIATTR_KPARAM_INFO
	.align		4
.L_7:
        /*0008*/ 	.byte	0x04, 0x17
        /*000a*/ 	.short	(.L_9 - .L_8)
.L_8:
        /*000c*/ 	.word	0x00000000
        /*0010*/ 	.short	0x0000
        /*0012*/ 	.short	0x0000
        /*0014*/ 	.byte	0x00, 0xf0, 0x21, 0x00


	//----- nvinfo : EIATTR_SPARSE_MMA_MASK
	.align		4
.L_9:
        /*0018*/ 	.byte	0x03, 0x50
        /*001a*/ 	.short	0x0000


	//----- nvinfo : EIATTR_MAXREG_COUNT
	.align		4
        /*001c*/ 	.byte	0x03, 0x1b
        /*001e*/ 	.short	0x00ff


	//----- nvinfo : EIATTR_MERCURY_ISA_VERSION
	.align		4
        /*0020*/ 	.byte	0x03, 0x5f
        /*0022*/ 	.short	0x0101


	//----- nvinfo : EIATTR_VRC_CTA_INIT_COUNT
	.align		4
        /*0024*/ 	.byte	0x02, 0x4a
	.zero		1
	.zero		1


	//----- nvinfo : EIATTR_EXIT_INSTR_OFFSETS
	.align		4
        /*0028*/ 	.byte	0x04, 0x1c
        /*002a*/ 	.short	(.L_11 - .L_10)


	//   ....[0]....
.L_10:
        /*002c*/ 	.word	0x00000080


	//----- nvinfo : EIATTR_CBANK_PARAM_SIZE
	.align		4
.L_11:
        /*0030*/ 	.byte	0x03, 0x19
        /*0032*/ 	.short	0x0008


	//----- nvinfo : EIATTR_PARAM_CBANK
	.align		4
        /*0034*/ 	.byte	0x04, 0x0a
        /*0036*/ 	.short	(.L_13 - .L_12)
	.align		4
.L_12:
        /*0038*/ 	.word	index@(.nv.constant0.kernelFunction)
        /*003c*/ 	.short	0x0380
        /*003e*/ 	.short	0x0008


	//----- nvinfo : EIATTR_SW_WAR
	.align		4
.L_13:
        /*0040*/ 	.byte	0x04, 0x36
        /*0042*/ 	.short	(.L_15 - .L_14)
.L_14:
        /*0044*/ 	.word	0x00000008
.L_15:


//--------------------- .nv.callgraph             --------------------------
	.section	.nv.callgraph,"",@"SHT_CUDA_CALLGRAPH"
	.align	4
	.sectionentsize	8
	.align		4
        /*0000*/ 	.word	0x00000000
	.align		4
        /*0004*/ 	.word	0xffffffff
	.align		4
        /*0008*/ 	.word	0x00000000
	.align		4
        /*000c*/ 	.word	0xfffffffe
	.align		4
        /*0010*/ 	.word	0x00000000
	.align		4
        /*0014*/ 	.word	0xfffffffd
	.align		4
        /*0018*/ 	.word	0x00000000
	.align		4
        /*001c*/ 	.word	0xfffffffc


//--------------------- .text.kernelFunction      --------------------------
	.section	.text.kernelFunction,"ax",@progbits
	.align	128
.text.kernelFunction:
        .type           kernelFunction,@function
        .size           kernelFunction,(.L_x_1 - kernelFunction)
        .other          kernelFunction,@"STO_CUDA_ENTRY STV_DEFAULT"
kernelFunction:
[----:B------:R-:W-:Y:S01]  /*0000*/  LDC R1, c[0x0][0x37c] ;  /* 0x0000df00ff017b82 */ /* 0x000fe20000000800 */
[----:B------:R-:W0:Y:S07]  /*0010*/  S2R R5, SR_TID.X ;  /* 0x0000000000057919 */ /* 0x000e2e0000002100 */
[----:B------:R-:W1:Y:S01]  /*0020*/  LDC.64 R2, c[0x0][0x380] ;  /* 0x0000e000ff027b82 */ /* 0x000e620000000a00 */
[----:B------:R-:W2:Y:S01]  /*0030*/  LDCU.64 UR4, c[0x0][0x358] ;  /* 0x00006b00ff0477ac */ /* 0x000ea20008000a00 */
[----:B0-----:R-:W-:-:S05]  /*0040*/  LOP3.LUT R5, R5, 0xffff, RZ, 0xc0, !PT ;  /* 0x0000ffff05057812 */ /* 0x001fca00078ec0ff */
[C---:B-1----:R-:W-:Y:S01]  /*0050*/  IMAD.WIDE.U32 R2, R5.reuse, 0x4, R2 ;  /* 0x0000000405027825 */ /* 0x042fe200078e0002 */
[----:B------:R-:W-:-:S05]  /*0060*/  IADD3 R5, PT, PT, -R5, 0x20, RZ ;  /* 0x0000002005057810 */ /* 0x000fca0007ffe1ff */
[----:B--2---:R-:W-:Y:S01]  /*0070*/  STG.E desc[UR4][R2.64], R5 ;  /* 0x0000000502007986 */ /* 0x004fe2000c101904 */
[----:B------:R-:W-:Y:S05]  /*0080*/  EXIT ;  /* 0x000000000000794d */ /* 0x000fea0003800000 */
.L_x_0:
[----:B------:R-:W-:-:S00]  /*0090*/  BRA `(.L_x_0) ;  /* 0xfffffffc00fc7947 */ /* 0x000fc0000383ffff */
[----:B------:R-:W-:-:S00]  /*00a0*/  NOP ;  /* 0x0000000000007918 */ /* 0x000fc00000000000 */
        /* <DEDUP_REMOVED lines=13> */
.L_x_1:


//--------------------- .nv.shared.reserved.0     --------------------------
	.section	.nv.shared.reserved.0,"aw",@nobits
	.weak		__nv_reservedSMEM_offset_0_alias
	.size		__nv_reservedSMEM_offset_0_alias, 0, 64
	.other		__nv_reservedSMEM_offset_0_alias,@"STO_CUDA_RESERVED_SHARED STV_DEFAULT"
__nv_reservedSMEM_offset_0_alias:
	.zero		0
	.zero		64


//--------------------- .nv.constant0.kernelFunction --------------------------
	.section	.nv.constant0.kernelFunction,"a",@progbits
	.sectionflags	@""
	.align	4
.nv.constant0.kernelFunction:
	.zero		904


//--------------------- SYMBOLS --------------------------

	.type		.nv.reservedSmem.offset0,@object
	.size		.nv.reservedSmem.offset0,0x4
